//
// Generated by NVIDIA NVVM Compiler
//
// Compiler Build ID: CL-36424714
// Cuda compilation tools, release 13.0, V13.0.88
// Based on NVVM 20.0.0
//

.version 9.0
.target sm_100
.address_size 64

	// .globl	_Z7add_vecPfPKfS1_i

.visible .entry _Z7add_vecPfPKfS1_i(
	.param .u64 .ptr .align 1 _Z7add_vecPfPKfS1_i_param_0,
	.param .u64 .ptr .align 1 _Z7add_vecPfPKfS1_i_param_1,
	.param .u64 .ptr .align 1 _Z7add_vecPfPKfS1_i_param_2,
	.param .u32 _Z7add_vecPfPKfS1_i_param_3
)
{
	.reg .pred 	%p<2>;
	.reg .b32 	%r<6>;
	.reg .b32 	%f<4>;
	.reg .b64 	%rd<11>;

	ld.param.u64 	%rd1, [_Z7add_vecPfPKfS1_i_param_0];
	ld.param.u64 	%rd2, [_Z7add_vecPfPKfS1_i_param_1];
	ld.param.u64 	%rd3, [_Z7add_vecPfPKfS1_i_param_2];
	ld.param.u32 	%r2, [_Z7add_vecPfPKfS1_i_param_3];
	mov.u32 	%r3, %ctaid.x;
	mov.u32 	%r4, %ntid.x;
	mov.u32 	%r5, %tid.x;
	mad.lo.s32 	%r1, %r3, %r4, %r5;
	setp.ge.s32 	%p1, %r1, %r2;
	@%p1 bra 	$L__BB0_2;
	cvta.to.global.u64 	%rd4, %rd2;
	cvta.to.global.u64 	%rd5, %rd3;
	cvta.to.global.u64 	%rd6, %rd1;
	mul.wide.s32 	%rd7, %r1, 4;
	add.s64 	%rd8, %rd4, %rd7;
	ld.global.f32 	%f1, [%rd8];
	add.s64 	%rd9, %rd5, %rd7;
	ld.global.f32 	%f2, [%rd9];
	add.f32 	%f3, %f1, %f2;
	add.s64 	%rd10, %rd6, %rd7;
	st.global.f32 	[%rd10], %f3;
$L__BB0_2:
	ret;

}


// ===== COMPILED SASS (sm_100) =====

	.target	sm_100

	.elftype	@"ET_EXEC"


//--------------------- .note.nv.tkinfo           --------------------------
	.section	.note.nv.tkinfo,"",@"SHT_NOTE"
	.sectionflags	@"SHF_NOTE_NV_TKINFO"
	.tkinfo
        /*0018*/ 	.word	0x00000002
        /*0030*/ 	.string	""
        /*0030*/ 	.string	"ptxas"
        /*0030*/ 	.string	"Cuda compilation tools, release 13.0, V13.0.88"
        /*0030*/ 	.string	"Build cuda_13.0.r13.0/compiler.36424714_0"
        /*0030*/ 	.string	"-arch sm_100 -m 64 "



//--------------------- .note.nv.cuinfo           --------------------------
	.section	.note.nv.cuinfo,"",@"SHT_NOTE"
	.sectionflags	@"SHF_NOTE_NV_CUINFO"
        /*0018*/ 	.short	0x0002
        /*001a*/ 	.short	0x0064
        /*001c*/ 	.short	0x0082
	.zero		2


//--------------------- .nv.info                  --------------------------
	.section	.nv.info,"",@"SHT_CUDA_INFO"
	.align	4


	//----- nvinfo : EIATTR_REGCOUNT
	.align		4
        /*0000*/ 	.byte	0x04, 0x2f
        /*0002*/ 	.short	(.L_1 - .L_0)
	.align		4
.L_0:
        /*0004*/ 	.word	index@(_Z7add_vecPfPKfS1_i)
        /*0008*/ 	.word	0x0000000c


	//----- nvinfo : EIATTR_FRAME_SIZE
	.align		4
.L_1:
        /*000c*/ 	.byte	0x04, 0x11
        /*000e*/ 	.short	(.L_3 - .L_2)
	.align		4
.L_2:
        /*0010*/ 	.word	index@(_Z7add_vecPfPKfS1_i)
        /*0014*/ 	.word	0x00000000


	//----- nvinfo : EIATTR_MIN_STACK_SIZE
	.align		4
.L_3:
        /*0018*/ 	.byte	0x04, 0x12
        /*001a*/ 	.short	(.L_5 - .L_4)
	.align		4
.L_4:
        /*001c*/ 	.word	index@(_Z7add_vecPfPKfS1_i)
        /*0020*/ 	.word	0x00000000
.L_5:


//--------------------- .nv.compat                --------------------------
	.section	.nv.compat,"",@"SHT_CUDA_COMPAT_INFO"
	.align	4
        /*0000*/ 	.byte	0x02, 0x09, 0x00, 0x00, 0x02, 0x02, 0x01, 0x00, 0x02, 0x05, 0x05, 0x00, 0x03, 0x07, 0x01, 0x01
        /*0010*/ 	.byte	0x02, 0x03, 0x00, 0x00, 0x02, 0x06, 0x01, 0x00, 0x04, 0x0b, 0x08, 0x00, 0x09, 0x00, 0x00, 0x00
        /*0020*/ 	.byte	0x00, 0x00, 0x00, 0x00


//--------------------- .nv.info._Z7add_vecPfPKfS1_i --------------------------
	.section	.nv.info._Z7add_vecPfPKfS1_i,"",@"SHT_CUDA_INFO"
	.sectionflags	@""
	.align	4


	//----- nvinfo : EIATTR_CUDA_API_VERSION
	.align		4
        /*0000*/ 	.byte	0x04, 0x37
        /*0002*/ 	.short	(.L_7 - .L_6)
.L_6:
        /*0004*/ 	.word	0x00000082


	//----- nvinfo : EIATTR_KPARAM_INFO
	.align		4
.L_7:
        /*0008*/ 	.byte	0x04, 0x17
        /*000a*/ 	.short	(.L_9 - .L_8)
.L_8:
        /*000c*/ 	.word	0x00000000
        /*0010*/ 	.short	0x0003
        /*0012*/ 	.short	0x0018
        /*0014*/ 	.byte	0x00, 0xf0, 0x11, 0x00


	//----- nvinfo : EIATTR_KPARAM_INFO
	.align		4
.L_9:
        /*0018*/ 	.byte	0x04, 0x17
        /*001a*/ 	.short	(.L_11 - .L_10)
.L_10:
        /*001c*/ 	.word	0x00000000
        /*0020*/ 	.short	0x0002
        /*0022*/ 	.short	0x0010
        /*0024*/ 	.byte	0x00, 0xf5, 0x21, 0x00


	//----- nvinfo : EIATTR_KPARAM_INFO
	.align		4
.L_11:
        /*0028*/ 	.byte	0x04, 0x17
        /*002a*/ 	.short	(.L_13 - .L_12)
.L_12:
        /*002c*/ 	.word	0x00000000
        /*0030*/ 	.short	0x0001
        /*0032*/ 	.short	0x0008
        /*0034*/ 	.byte	0x00, 0xf5, 0x21, 0x00


	//----- nvinfo : EIATTR_KPARAM_INFO
	.align		4
.L_13:
        /*0038*/ 	.byte	0x04, 0x17
        /*003a*/ 	.short	(.L_15 - .L_14)
.L_14:
        /*003c*/ 	.word	0x00000000
        /*0040*/ 	.short	0x0000
        /*0042*/ 	.short	0x0000
        /*0044*/ 	.byte	0x00, 0xf5, 0x21, 0x00


	//----- nvinfo : EIATTR_SPARSE_MMA_MASK
	.align		4
.L_15:
        /*0048*/ 	.byte	0x03, 0x50
        /*004a*/ 	.short	0x0000


	//----- nvinfo : EIATTR_MAXREG_COUNT
	.align		4
        /*004c*/ 	.byte	0x03, 0x1b
        /*004e*/ 	.short	0x00ff


	//----- nvinfo : EIATTR_MERCURY_ISA_VERSION
	.align		4
        /*0050*/ 	.byte	0x03, 0x5f
        /*0052*/ 	.short	0x0101


	//----- nvinfo : EIATTR_VRC_CTA_INIT_COUNT
	.align		4
        /*0054*/ 	.byte	0x02, 0x4a
	.zero		1
	.zero		1


	//----- nvinfo : EIATTR_EXIT_INSTR_OFFSETS
	.align		4
        /*0058*/ 	.byte	0x04, 0x1c
        /*005a*/ 	.short	(.L_17 - .L_16)


	//   ....[0]....
.L_16:
        /*005c*/ 	.word	0x00000070


	//   ....[1]....
        /*0060*/ 	.word	0x00000130


	//----- nvinfo : EIATTR_CBANK_PARAM_SIZE
	.align		4
.L_17:
        /*0064*/ 	.byte	0x03, 0x19
        /*0066*/ 	.short	0x001c


	//----- nvinfo : EIATTR_PARAM_CBANK
	.align		4
        /*0068*/ 	.byte	0x04, 0x0a
        /*006a*/ 	.short	(.L_19 - .L_18)
	.align		4
.L_18:
        /*006c*/ 	.word	index@(.nv.constant0._Z7add_vecPfPKfS1_i)
        /*0070*/ 	.short	0x0380
        /*0072*/ 	.short	0x001c


	//----- nvinfo : EIATTR_SW_WAR
	.align		4
.L_19:
        /*0074*/ 	.byte	0x04, 0x36
        /*0076*/ 	.short	(.L_21 - .L_20)
.L_20:
        /*0078*/ 	.word	0x00000008
.L_21:


//--------------------- .nv.callgraph             --------------------------
	.section	.nv.callgraph,"",@"SHT_CUDA_CALLGRAPH"
	.align	4
	.sectionentsize	8
	.align		4
        /*0000*/ 	.word	0x00000000
	.align		4
        /*0004*/ 	.word	0xffffffff
	.align		4
        /*0008*/ 	.word	0x00000000
	.align		4
        /*000c*/ 	.word	0xfffffffe
	.align		4
        /*0010*/ 	.word	0x00000000
	.align		4
        /*0014*/ 	.word	0xfffffffd
	.align		4
        /*0018*/ 	.word	0x00000000
	.align		4
        /*001c*/ 	.word	0xfffffffc


//--------------------- .text._Z7add_vecPfPKfS1_i --------------------------
	.section	.text._Z7add_vecPfPKfS1_i,"ax",@progbits
	.align	128
        .global         _Z7add_vecPfPKfS1_i
        .type           _Z7add_vecPfPKfS1_i,@function
        .size           _Z7add_vecPfPKfS1_i,(.L_x_1 - _Z7add_vecPfPKfS1_i)
        .other          _Z7add_vecPfPKfS1_i,@"STO_CUDA_ENTRY STV_DEFAULT"
_Z7add_vecPfPKfS1_i:
.text._Z7add_vecPfPKfS1_i:
[----:B------:R-:W-:Y:S01]  /*0000*/  LDC R1, c[0x0][0x37c] ;  /* 0x0000df00ff017b82 */ /* 0x000fe20000000800 */
[----:B------:R-:W0:Y:S07]  /*0010*/  S2R R0, SR_TID.X ;  /* 0x0000000000007919 */ /* 0x000e2e0000002100 */
[----:B------:R-:W0:Y:S01]  /*0020*/  S2UR UR4, SR_CTAID.X ;  /* 0x00000000000479c3 */ /* 0x000e220000002500 */
[----:B------:R-:W1:Y:S07]  /*0030*/  LDCU UR5, c[0x0][0x398] ;  /* 0x00007300ff0577ac */ /* 0x000e6e0008000800 */
[----:B------:R-:W0:Y:S02]  /*0040*/  LDC R9, c[0x0][0x360] ;  /* 0x0000d800ff097b82 */ /* 0x000e240000000800 */
[----:B0-----:R-:W-:-:S05]  /*0050*/  IMAD R9, R9, UR4, R0 ;  /* 0x0000000409097c24 */ /* 0x001fca000f8e0200 */
[----:B-1----:R-:W-:-:S13]  /*0060*/  ISETP.GE.AND P0, PT, R9, UR5, PT ;  /* 0x0000000509007c0c */ /* 0x002fda000bf06270 */
[----:B------:R-:W-:Y:S05]  /*0070*/  @P0 EXIT ;  /* 0x000000000000094d */ /* 0x000fea0003800000 */
[----:B------:R-:W0:Y:S01]  /*0080*/  LDC.64 R2, c[0x0][0x388] ;  /* 0x0000e200ff027b82 */ /* 0x000e220000000a00 */
[----:B------:R-:W1:Y:S07]  /*0090*/  LDCU.64 UR4, c[0x0][0x358] ;  /* 0x00006b00ff0477ac */ /* 0x000e6e0008000a00 */
[----:B------:R-:W2:Y:S08]  /*00a0*/  LDC.64 R4, c[0x0][0x390] ;  /* 0x0000e400ff047b82 */ /* 0x000eb00000000a00 */
[----:B------:R-:W3:Y:S01]  /*00b0*/  LDC.64 R6, c[0x0][0x380] ;  /* 0x0000e000ff067b82 */ /* 0x000ee20000000a00 */
[----:B0-----:R-:W-:-:S06]  /*00c0*/  IMAD.WIDE R2, R9, 0x4, R2 ;  /* 0x0000000409027825 */ /* 0x001fcc00078e0202 */
[----:B-1----:R-:W4:Y:S01]  /*00d0*/  LDG.E R2, desc[UR4][R2.64] ;  /* 0x0000000402027981 */ /* 0x002f22000c1e1900 */
[----:B--2---:R-:W-:-:S06]  /*00e0*/  IMAD.WIDE R4, R9, 0x4, R4 ;  /* 0x0000000409047825 */ /* 0x004fcc00078e0204 */
[----:B------:R-:W4:Y:S01]  /*00f0*/  LDG.E R5, desc[UR4][R4.64] ;  /* 0x0000000404057981 */ /* 0x000f22000c1e1900 */
[----:B---3--:R-:W-:-:S04]  /*0100*/  IMAD.WIDE R6, R9, 0x4, R6 ;  /* 0x0000000409067825 */ /* 0x008fc800078e0206 */
[----:B----4-:R-:W-:-:S05]  /*0110*/  FADD R9, R2, R5 ;  /* 0x0000000502097221 */ /* 0x010fca0000000000 */
[----:B------:R-:W-:Y:S01]  /*0120*/  STG.E desc[UR4][R6.64], R9 ;  /* 0x0000000906007986 */ /* 0x000fe2000c101904 */
[----:B------:R-:W-:Y:S05]  /*0130*/  EXIT ;  /* 0x000000000000794d */ /* 0x000fea0003800000 */
.L_x_0:
[----:B------:R-:W-:-:S00]  /*0140*/  BRA `(.L_x_0) ;  /* 0xfffffffc00fc7947 */ /* 0x000fc0000383ffff */
[----:B------:R-:W-:-:S00]  /*0150*/  NOP ;  /* 0x0000000000007918 */ /* 0x000fc00000000000 */
        /* <DEDUP_REMOVED lines=10> */
.L_x_1:


//--------------------- .nv.shared.reserved.0     --------------------------
	.section	.nv.shared.reserved.0,"aw",@nobits
	.weak		__nv_reservedSMEM_offset_0_alias
	.size		__nv_reservedSMEM_offset_0_alias, 0, 64
	.other		__nv_reservedSMEM_offset_0_alias,@"STO_CUDA_RESERVED_SHARED STV_DEFAULT"
__nv_reservedSMEM_offset_0_alias:
	.zero		0
	.zero		64


//--------------------- .nv.constant0._Z7add_vecPfPKfS1_i --------------------------
	.section	.nv.constant0._Z7add_vecPfPKfS1_i,"a",@progbits
	.sectionflags	@""
	.align	4
.nv.constant0._Z7add_vecPfPKfS1_i:
	.zero		924


//--------------------- SYMBOLS --------------------------

	.type		.nv.reservedSmem.offset0,@object
	.size		.nv.reservedSmem.offset0,0x4
